	.headerflags	@"EF_CUDA_TEXMODE_UNIFIED EF_CUDA_64BIT_ADDRESS EF_CUDA_SM86 EF_CUDA_VIRTUAL_SM(EF_CUDA_SM86)"
	.elftype	@"ET_EXEC"


//--------------------- .nv.info                  --------------------------
	.section	.nv.info,"",@"SHT_CUDA_INFO"
	.align	4


	//----- nvinfo : EIATTR_REGCOUNT
	.align		4
        /*0000*/ 	.byte	0x04, 0x2f
        /*0002*/ 	.short	(.L_1 - .L_0)
	.align		4
.L_0:
        /*0004*/ 	.word	index@(_Z19regbank_test_kernel4int2i6float4Pf)
        /*0008*/ 	.word	0x00000008


	//----- nvinfo : EIATTR_MAX_STACK_SIZE
	.align		4
.L_1:
        /*000c*/ 	.byte	0x04, 0x23
        /*000e*/ 	.short	(.L_3 - .L_2)
	.align		4
.L_2:
        /*0010*/ 	.word	index@(_Z19regbank_test_kernel4int2i6float4Pf)
        /*0014*/ 	.word	0x00000000


	//----- nvinfo : EIATTR_MIN_STACK_SIZE
	.align		4
.L_3:
        /*0018*/ 	.byte	0x04, 0x12
        /*001a*/ 	.short	(.L_5 - .L_4)
	.align		4
.L_4:
        /*001c*/ 	.word	index@(_Z19regbank_test_kernel4int2i6float4Pf)
        /*0020*/ 	.word	0x00000000


	//----- nvinfo : EIATTR_FRAME_SIZE
	.align		4
.L_5:
        /*0024*/ 	.byte	0x04, 0x11
        /*0026*/ 	.short	(.L_7 - .L_6)
	.align		4
.L_6:
        /*0028*/ 	.word	index@(_Z19regbank_test_kernel4int2i6float4Pf)
        /*002c*/ 	.word	0x00000000
.L_7:


//--------------------- .nv.info._Z19regbank_test_kernel4int2i6float4Pf --------------------------
	.section	.nv.info._Z19regbank_test_kernel4int2i6float4Pf,"",@"SHT_CUDA_INFO"
	.align	4


	//----- nvinfo : EIATTR_CUDA_API_VERSION
	.align		4
        /*0000*/ 	.byte	0x04, 0x37
        /*0002*/ 	.short	(.L_9 - .L_8)
.L_8:
        /*0004*/ 	.word	0x00000079


	//----- nvinfo : EIATTR_SW2861232_WAR
	.align		4
.L_9:
        /*0008*/ 	.byte	0x01, 0x35
	.zero		2


	//----- nvinfo : EIATTR_PARAM_CBANK
	.align		4
        /*000c*/ 	.byte	0x04, 0x0a
        /*000e*/ 	.short	(.L_11 - .L_10)
	.align		4
.L_10:
        /*0010*/ 	.word	index@(.nv.constant0._Z19regbank_test_kernel4int2i6float4Pf)
        /*0014*/ 	.short	0x0160
        /*0016*/ 	.short	0x0028


	//----- nvinfo : EIATTR_CBANK_PARAM_SIZE
	.align		4
.L_11:
        /*0018*/ 	.byte	0x03, 0x19
        /*001a*/ 	.short	0x0028


	//----- nvinfo : EIATTR_KPARAM_INFO
	.align		4
        /*001c*/ 	.byte	0x04, 0x17
        /*001e*/ 	.short	(.L_13 - .L_12)
.L_12:
        /*0020*/ 	.word	0x00000000
        /*0024*/ 	.short	0x0003
        /*0026*/ 	.short	0x0020
        /*0028*/ 	.byte	0x00, 0xf0, 0x21, 0x00


	//----- nvinfo : EIATTR_KPARAM_INFO
	.align		4
.L_13:
        /*002c*/ 	.byte	0x04, 0x17
        /*002e*/ 	.short	(.L_15 - .L_14)
.L_14:
        /*0030*/ 	.word	0x00000000
        /*0034*/ 	.short	0x0002
        /*0036*/ 	.short	0x0010
        /*0038*/ 	.byte	0x00, 0xf0, 0x41, 0x00


	//----- nvinfo : EIATTR_KPARAM_INFO
	.align		4
.L_15:
        /*003c*/ 	.byte	0x04, 0x17
        /*003e*/ 	.short	(.L_17 - .L_16)
.L_16:
        /*0040*/ 	.word	0x00000000
        /*0044*/ 	.short	0x0001
        /*0046*/ 	.short	0x0008
        /*0048*/ 	.byte	0x00, 0xf0, 0x11, 0x00


	//----- nvinfo : EIATTR_KPARAM_INFO
	.align		4
.L_17:
        /*004c*/ 	.byte	0x04, 0x17
        /*004e*/ 	.short	(.L_19 - .L_18)
.L_18:
        /*0050*/ 	.word	0x00000000
        /*0054*/ 	.short	0x0000
        /*0056*/ 	.short	0x0000
        /*0058*/ 	.byte	0x00, 0xf0, 0x21, 0x00


	//----- nvinfo : EIATTR_MAXREG_COUNT
	.align		4
.L_19:
        /*005c*/ 	.byte	0x03, 0x1b
        /*005e*/ 	.short	0x00ff


	//----- nvinfo : EIATTR_EXIT_INSTR_OFFSETS
	.align		4
        /*0060*/ 	.byte	0x04, 0x1c
        /*0062*/ 	.short	(.L_21 - .L_20)


	//   ....[0]....
.L_20:
        /*0064*/ 	.word	0x000010f0


	//   ....[1]....
        /*0068*/ 	.word	0x00001170
.L_21:


//--------------------- .nv.constant0._Z19regbank_test_kernel4int2i6float4Pf --------------------------
	.section	.nv.constant0._Z19regbank_test_kernel4int2i6float4Pf,"a",@progbits
	.align	4
.nv.constant0._Z19regbank_test_kernel4int2i6float4Pf:
	.zero		392


//--------------------- .text._Z19regbank_test_kernel4int2i6float4Pf --------------------------
	.section	.text._Z19regbank_test_kernel4int2i6float4Pf,"ax",@progbits
	.sectionflags	@"SHF_BARRIERS=1"
	.sectioninfo	@"SHI_REGISTERS=8"
	.align	128
        .global         _Z19regbank_test_kernel4int2i6float4Pf
        .type           _Z19regbank_test_kernel4int2i6float4Pf,@function
        .size           _Z19regbank_test_kernel4int2i6float4Pf,(.L_x_3 - _Z19regbank_test_kernel4int2i6float4Pf)
        .other          _Z19regbank_test_kernel4int2i6float4Pf,@"STO_CUDA_ENTRY STV_DEFAULT"
_Z19regbank_test_kernel4int2i6float4Pf:
.text._Z19regbank_test_kernel4int2i6float4Pf:
[----:B------:R-:W-:-:S02]  /*0000*/  MOV R1, c[0x0][0x28] ;  /* 0x00000a0000017a02 */ /* 0x000fc40000000f00 */
[----:B------:R-:W0:Y:S01]  /*0010*/  S2R R0, SR_TID.X ;  /* 0x0000000000007919 */ /* 0x000e220000002100 */
[----:B------:R-:W-:Y:S02]  /*0020*/  MOV R2, c[0x0][0x168] ;  /* 0x00005a0000027a02 */ /* 0x000fe40000000f00 */
[----:B------:R-:W-:Y:S01]  /*0030*/  MOV R5, c[0x0][0x170] ;  /* 0x00005c0000057a02 */ /* 0x000fe20000000f00 */
[----:B------:R-:W0:Y:S01]  /*0040*/  S2R R3, SR_CTAID.X ;  /* 0x0000000000037919 */ /* 0x000e220000002500 */
[----:B------:R-:W-:Y:S02]  /*0050*/  ISETP.GE.AND P1, PT, R2, 0x1, PT ;  /* 0x000000010200780c */ /* 0x000fe40003f26270 */
[----:B0-----:R-:W-:-:S11]  /*0060*/  LOP3.LUT P0, RZ, R3, 0x1f, R0, 0xf8, !PT ;  /* 0x0000001f03ff7812 */ /* 0x001fd6000780f800 */
[----:B------:R-:W-:Y:S05]  /*0070*/  @!P1 BRA `(.L_x_0) ;  /* 0x0000106000009947 */ /* 0x000fea0003800000 */
[----:B------:R-:W-:-:S02]  /*0080*/  MOV R3, RZ ;  /* 0x000000ff00037202 */ /* 0x000fc40000000f00 */
.L_x_1:
[----:B------:R-:W-:Y:S02]  /*0090*/  MOV R2, c[0x0][0x178] ;  /* 0x00005e0000027a02 */ /* 0x000fe40000000f00 */
[----:B------:R-:W-:-:S03]  /*00a0*/  IADD3 R3, R3, 0x1, RZ ;  /* 0x0000000103037810 */ /* 0x000fc60007ffe0ff */
[----:B------:R-:W-:Y:S01]  /*00b0*/  FFMA R5, R5, R2, c[0x0][0x174] ;  /* 0x00005d0005057623 */ /* 0x000fe20000000002 */
[----:B------:R-:W-:-:S03]  /*00c0*/  ISETP.GE.AND P1, PT, R3, c[0x0][0x168], PT ;  /* 0x00005a0003007a0c */ /* 0x000fc60003f26270 */
[----:B------:R-:W-:-:S04]  /*00d0*/  FFMA R5, R5, R2, c[0x0][0x174] ;  /* 0x00005d0005057623 */ /* 0x000fc80000000002 */
        /* <DEDUP_REMOVED lines=253> */
[----:B------:R-:W-:Y:S01]  /*10b0*/  FFMA R5, R5, R2, c[0x0][0x174] ;  /* 0x00005d0005057623 */ /* 0x000fe20000000002 */
[----:B------:R-:W-:Y:S01]  /*10c0*/  @P1 CALL.REL.NOINC `(.L_x_0) ;  /* 0x0000001000001944 */ /* 0x000fe20003c00000 */
[----:B------:R-:W-:Y:S05]  /*10d0*/  BRA `(.L_x_1) ;  /* 0xffffefb000007947 */ /* 0x000fea000383ffff */
.L_x_0:
[----:B------:R-:W-:Y:S06]  /*10e0*/  BAR.SYNC 0x0 ;  /* 0x0000000000007b1d */ /* 0x000fec0000000000 */
[----:B------:R-:W-:Y:S05]  /*10f0*/  @P0 EXIT ;  /* 0x000000000000094d */ /* 0x000fea0003800000 */
[----:B------:R-:W-:Y:S01]  /*1100*/  SHF.R.S32.HI R3, RZ, 0x1f, R0 ;  /* 0x0000001fff037819 */ /* 0x000fe20000011400 */
[----:B------:R-:W-:Y:S01]  /*1110*/  ULDC.64 UR4, c[0x0][0x118] ;  /* 0x0000460000047ab9 */ /* 0x000fe20000000a00 */
[----:B------:R-:W-:Y:S02]  /*1120*/  MOV R2, 0x4 ;  /* 0x0000000400027802 */ /* 0x000fe40000000f00 */
[----:B------:R-:W-:-:S04]  /*1130*/  LEA.HI R3, R3, R0, RZ, 0x5 ;  /* 0x0000000003037211 */ /* 0x000fc800078f28ff */
[----:B------:R-:W-:-:S05]  /*1140*/  SHF.R.S32.HI R3, RZ, 0x5, R3 ;  /* 0x00000005ff037819 */ /* 0x000fca0000011403 */
[----:B------:R-:W-:-:S05]  /*1150*/  IMAD.WIDE R2, R3, R2, c[0x0][0x180] ;  /* 0x0000600003027625 */ /* 0x000fca00078e0202 */
[----:B------:R-:W-:Y:S01]  /*1160*/  STG.E [R2.64], R5 ;  /* 0x0000000502007986 */ /* 0x000fe2000c101904 */
[----:B------:R-:W-:Y:S05]  /*1170*/  EXIT ;  /* 0x000000000000794d */ /* 0x000fea0003800000 */
.L_x_2:
[----:B------:R-:W-:-:S00]  /*1180*/  BRA `(.L_x_2) ;  /* 0xfffffff000007947 */ /* 0x000fc0000383ffff */
[----:B------:R-:W-:-:S00]  /*1190*/  NOP ;  /* 0x0000000000007918 */ /* 0x000fc00000000000 */
        /* <DEDUP_REMOVED lines=14> */
.L_x_3:
